//
// Generated by NVIDIA NVVM Compiler
//
// Compiler Build ID: CL-36424714
// Cuda compilation tools, release 13.0, V13.0.88
// Based on NVVM 20.0.0
//

.version 9.0
.target sm_100
.address_size 64

	// .globl	_Z7dummy_dIiEvPT_

.visible .entry _Z7dummy_dIiEvPT_(
	.param .u64 .ptr .align 1 _Z7dummy_dIiEvPT__param_0
)
{
	.reg .b32 	%r<5>;
	.reg .b64 	%rd<5>;

	ld.param.u64 	%rd1, [_Z7dummy_dIiEvPT__param_0];
	cvta.to.global.u64 	%rd2, %rd1;
	mov.u32 	%r1, %tid.x;
	mov.u32 	%r2, %ntid.x;
	mov.u32 	%r3, %ctaid.x;
	mad.lo.s32 	%r4, %r2, %r3, %r1;
	mul.wide.s32 	%rd3, %r4, 4;
	add.s64 	%rd4, %rd2, %rd3;
	st.global.u32 	[%rd4], %r4;
	ret;

}


// ===== COMPILED SASS (sm_100) =====

	.target	sm_100

	.elftype	@"ET_EXEC"


//--------------------- .note.nv.tkinfo           --------------------------
	.section	.note.nv.tkinfo,"",@"SHT_NOTE"
	.sectionflags	@"SHF_NOTE_NV_TKINFO"
	.tkinfo
        /*0018*/ 	.word	0x00000002
        /*0030*/ 	.string	""
        /*0030*/ 	.string	"ptxas"
        /*0030*/ 	.string	"Cuda compilation tools, release 13.0, V13.0.88"
        /*0030*/ 	.string	"Build cuda_13.0.r13.0/compiler.36424714_0"
        /*0030*/ 	.string	"-arch sm_100 -m 64 "



//--------------------- .note.nv.cuinfo           --------------------------
	.section	.note.nv.cuinfo,"",@"SHT_NOTE"
	.sectionflags	@"SHF_NOTE_NV_CUINFO"
        /*0018*/ 	.short	0x0002
        /*001a*/ 	.short	0x0064
        /*001c*/ 	.short	0x0082
	.zero		2


//--------------------- .nv.info                  --------------------------
	.section	.nv.info,"",@"SHT_CUDA_INFO"
	.align	4


	//----- nvinfo : EIATTR_REGCOUNT
	.align		4
        /*0000*/ 	.byte	0x04, 0x2f
        /*0002*/ 	.short	(.L_1 - .L_0)
	.align		4
.L_0:
        /*0004*/ 	.word	index@(_Z7dummy_dIiEvPT_)
        /*0008*/ 	.word	0x00000008


	//----- nvinfo : EIATTR_FRAME_SIZE
	.align		4
.L_1:
        /*000c*/ 	.byte	0x04, 0x11
        /*000e*/ 	.short	(.L_3 - .L_2)
	.align		4
.L_2:
        /*0010*/ 	.word	index@(_Z7dummy_dIiEvPT_)
        /*0014*/ 	.word	0x00000000


	//----- nvinfo : EIATTR_MIN_STACK_SIZE
	.align		4
.L_3:
        /*0018*/ 	.byte	0x04, 0x12
        /*001a*/ 	.short	(.L_5 - .L_4)
	.align		4
.L_4:
        /*001c*/ 	.word	index@(_Z7dummy_dIiEvPT_)
        /*0020*/ 	.word	0x00000000
.L_5:


//--------------------- .nv.compat                --------------------------
	.section	.nv.compat,"",@"SHT_CUDA_COMPAT_INFO"
	.align	4
        /*0000*/ 	.byte	0x02, 0x09, 0x00, 0x00, 0x02, 0x02, 0x01, 0x00, 0x02, 0x05, 0x05, 0x00, 0x03, 0x07, 0x01, 0x01
        /*0010*/ 	.byte	0x02, 0x03, 0x00, 0x00, 0x02, 0x06, 0x01, 0x00, 0x04, 0x0b, 0x08, 0x00, 0x09, 0x00, 0x00, 0x00
        /*0020*/ 	.byte	0x00, 0x00, 0x00, 0x00


//--------------------- .nv.info._Z7dummy_dIiEvPT_ --------------------------
	.section	.nv.info._Z7dummy_dIiEvPT_,"",@"SHT_CUDA_INFO"
	.sectionflags	@""
	.align	4


	//----- nvinfo : EIATTR_CUDA_API_VERSION
	.align		4
        /*0000*/ 	.byte	0x04, 0x37
        /*0002*/ 	.short	(.L_7 - .L_6)
.L_6:
        /*0004*/ 	.word	0x00000082


	//----- nvinfo : EIATTR_KPARAM_INFO
	.align		4
.L_7:
        /*0008*/ 	.byte	0x04, 0x17
        /*000a*/ 	.short	(.L_9 - .L_8)
.L_8:
        /*000c*/ 	.word	0x00000000
        /*0010*/ 	.short	0x0000
        /*0012*/ 	.short	0x0000
        /*0014*/ 	.byte	0x00, 0xf5, 0x21, 0x00


	//----- nvinfo : EIATTR_SPARSE_MMA_MASK
	.align		4
.L_9:
        /*0018*/ 	.byte	0x03, 0x50
        /*001a*/ 	.short	0x0000


	//----- nvinfo : EIATTR_MAXREG_COUNT
	.align		4
        /*001c*/ 	.byte	0x03, 0x1b
        /*001e*/ 	.short	0x00ff


	//----- nvinfo : EIATTR_MERCURY_ISA_VERSION
	.align		4
        /*0020*/ 	.byte	0x03, 0x5f
        /*0022*/ 	.short	0x0101


	//----- nvinfo : EIATTR_VRC_CTA_INIT_COUNT
	.align		4
        /*0024*/ 	.byte	0x02, 0x4a
	.zero		1
	.zero		1


	//----- nvinfo : EIATTR_EXIT_INSTR_OFFSETS
	.align		4
        /*0028*/ 	.byte	0x04, 0x1c
        /*002a*/ 	.short	(.L_11 - .L_10)


	//   ....[0]....
.L_10:
        /*002c*/ 	.word	0x00000090


	//----- nvinfo : EIATTR_CBANK_PARAM_SIZE
	.align		4
.L_11:
        /*0030*/ 	.byte	0x03, 0x19
        /*0032*/ 	.short	0x0008


	//----- nvinfo : EIATTR_PARAM_CBANK
	.align		4
        /*0034*/ 	.byte	0x04, 0x0a
        /*0036*/ 	.short	(.L_13 - .L_12)
	.align		4
.L_12:
        /*0038*/ 	.word	index@(.nv.constant0._Z7dummy_dIiEvPT_)
        /*003c*/ 	.short	0x0380
        /*003e*/ 	.short	0x0008


	//----- nvinfo : EIATTR_SW_WAR
	.align		4
.L_13:
        /*0040*/ 	.byte	0x04, 0x36
        /*0042*/ 	.short	(.L_15 - .L_14)
.L_14:
        /*0044*/ 	.word	0x00000008
.L_15:


//--------------------- .nv.callgraph             --------------------------
	.section	.nv.callgraph,"",@"SHT_CUDA_CALLGRAPH"
	.align	4
	.sectionentsize	8
	.align		4
        /*0000*/ 	.word	0x00000000
	.align		4
        /*0004*/ 	.word	0xffffffff
	.align		4
        /*0008*/ 	.word	0x00000000
	.align		4
        /*000c*/ 	.word	0xfffffffe
	.align		4
        /*0010*/ 	.word	0x00000000
	.align		4
        /*0014*/ 	.word	0xfffffffd
	.align		4
        /*0018*/ 	.word	0x00000000
	.align		4
        /*001c*/ 	.word	0xfffffffc


//--------------------- .text._Z7dummy_dIiEvPT_   --------------------------
	.section	.text._Z7dummy_dIiEvPT_,"ax",@progbits
	.align	128
        .global         _Z7dummy_dIiEvPT_
        .type           _Z7dummy_dIiEvPT_,@function
        .size           _Z7dummy_dIiEvPT_,(.L_x_1 - _Z7dummy_dIiEvPT_)
        .other          _Z7dummy_dIiEvPT_,@"STO_CUDA_ENTRY STV_DEFAULT"
_Z7dummy_dIiEvPT_:
.text._Z7dummy_dIiEvPT_:
[----:B------:R-:W-:Y:S01]  /*0000*/  LDC R1, c[0x0][0x37c] ;  /* 0x0000df00ff017b82 */ /* 0x000fe20000000800 */
[----:B------:R-:W0:Y:S07]  /*0010*/  S2R R5, SR_TID.X ;  /* 0x0000000000057919 */ /* 0x000e2e0000002100 */
[----:B------:R-:W1:Y:S01]  /*0020*/  LDC.64 R2, c[0x0][0x380] ;  /* 0x0000e000ff027b82 */ /* 0x000e620000000a00 */
[----:B------:R-:W0:Y:S01]  /*0030*/  LDCU UR6, c[0x0][0x360] ;  /* 0x00006c00ff0677ac */ /* 0x000e220008000800 */
[----:B------:R-:W0:Y:S01]  /*0040*/  S2R R0, SR_CTAID.X ;  /* 0x0000000000007919 */ /* 0x000e220000002500 */
[----:B------:R-:W2:Y:S01]  /*0050*/  LDCU.64 UR4, c[0x0][0x358] ;  /* 0x00006b00ff0477ac */ /* 0x000ea20008000a00 */
[----:B0-----:R-:W-:-:S04]  /*0060*/  IMAD R5, R0, UR6, R5 ;  /* 0x0000000600057c24 */ /* 0x001fc8000f8e0205 */
[----:B-1----:R-:W-:-:S05]  /*0070*/  IMAD.WIDE R2, R5, 0x4, R2 ;  /* 0x0000000405027825 */ /* 0x002fca00078e0202 */
[----:B--2---:R-:W-:Y:S01]  /*0080*/  STG.E desc[UR4][R2.64], R5 ;  /* 0x0000000502007986 */ /* 0x004fe2000c101904 */
[----:B------:R-:W-:Y:S05]  /*0090*/  EXIT ;  /* 0x000000000000794d */ /* 0x000fea0003800000 */
.L_x_0:
[----:B------:R-:W-:-:S00]  /*00a0*/  BRA `(.L_x_0) ;  /* 0xfffffffc00fc7947 */ /* 0x000fc0000383ffff */
[----:B------:R-:W-:-:S00]  /*00b0*/  NOP ;  /* 0x0000000000007918 */ /* 0x000fc00000000000 */
        /* <DEDUP_REMOVED lines=12> */
.L_x_1:


//--------------------- .nv.shared.reserved.0     --------------------------
	.section	.nv.shared.reserved.0,"aw",@nobits
	.weak		__nv_reservedSMEM_offset_0_alias
	.size		__nv_reservedSMEM_offset_0_alias, 0, 64
	.other		__nv_reservedSMEM_offset_0_alias,@"STO_CUDA_RESERVED_SHARED STV_DEFAULT"
__nv_reservedSMEM_offset_0_alias:
	.zero		0
	.zero		64


//--------------------- .nv.constant0._Z7dummy_dIiEvPT_ --------------------------
	.section	.nv.constant0._Z7dummy_dIiEvPT_,"a",@progbits
	.sectionflags	@""
	.align	4
.nv.constant0._Z7dummy_dIiEvPT_:
	.zero		904


//--------------------- SYMBOLS --------------------------

	.type		.nv.reservedSmem.offset0,@object
	.size		.nv.reservedSmem.offset0,0x4
